//
// Generated by NVIDIA NVVM Compiler
//
// Compiler Build ID: CL-36424714
// Cuda compilation tools, release 13.0, V13.0.88
// Based on NVVM 20.0.0
//

.version 9.0
.target sm_100
.address_size 64

	// .globl	_Z15test_inc_kernelPfS_i

.visible .entry _Z15test_inc_kernelPfS_i(
	.param .u64 .ptr .align 1 _Z15test_inc_kernelPfS_i_param_0,
	.param .u64 .ptr .align 1 _Z15test_inc_kernelPfS_i_param_1,
	.param .u32 _Z15test_inc_kernelPfS_i_param_2
)
{
	.reg .pred 	%p<2>;
	.reg .b32 	%r<6>;
	.reg .b32 	%f<3>;
	.reg .b64 	%rd<8>;

	ld.param.u64 	%rd1, [_Z15test_inc_kernelPfS_i_param_0];
	ld.param.u64 	%rd2, [_Z15test_inc_kernelPfS_i_param_1];
	ld.param.u32 	%r2, [_Z15test_inc_kernelPfS_i_param_2];
	mov.u32 	%r3, %ctaid.x;
	mov.u32 	%r4, %ntid.x;
	mov.u32 	%r5, %tid.x;
	mad.lo.s32 	%r1, %r3, %r4, %r5;
	setp.ge.s32 	%p1, %r1, %r2;
	@%p1 bra 	$L__BB0_2;
	cvta.to.global.u64 	%rd3, %rd1;
	cvta.to.global.u64 	%rd4, %rd2;
	mul.wide.s32 	%rd5, %r1, 4;
	add.s64 	%rd6, %rd3, %rd5;
	ld.global.f32 	%f1, [%rd6];
	add.f32 	%f2, %f1, 0f3F800000;
	add.s64 	%rd7, %rd4, %rd5;
	st.global.f32 	[%rd7], %f2;
$L__BB0_2:
	ret;

}
	// .globl	_Z16test_inc_kernel2PfS_i
.visible .entry _Z16test_inc_kernel2PfS_i(
	.param .u64 .ptr .align 1 _Z16test_inc_kernel2PfS_i_param_0,
	.param .u64 .ptr .align 1 _Z16test_inc_kernel2PfS_i_param_1,
	.param .u32 _Z16test_inc_kernel2PfS_i_param_2
)
{
	.reg .pred 	%p<11>;
	.reg .b32 	%r<37>;
	.reg .b32 	%f<11>;
	.reg .b64 	%rd<20>;

	ld.param.u64 	%rd3, [_Z16test_inc_kernel2PfS_i_param_0];
	ld.param.u64 	%rd4, [_Z16test_inc_kernel2PfS_i_param_1];
	ld.param.u32 	%r22, [_Z16test_inc_kernel2PfS_i_param_2];
	cvta.to.global.u64 	%rd1, %rd4;
	cvta.to.global.u64 	%rd2, %rd3;
	mov.u32 	%r1, %ntid.x;
	mov.u32 	%r23, %nctaid.x;
	mul.lo.s32 	%r24, %r1, %r23;
	add.s32 	%r25, %r24, %r22;
	add.s32 	%r26, %r25, -1;
	div.u32 	%r2, %r26, %r24;
	setp.lt.s32 	%p1, %r2, 1;
	@%p1 bra 	$L__BB1_17;
	mov.u32 	%r28, %ctaid.x;
	mov.u32 	%r29, %tid.x;
	mad.lo.s32 	%r30, %r28, %r1, %r29;
	mul.lo.s32 	%r3, %r2, %r30;
	and.b32  	%r4, %r2, 3;
	setp.lt.u32 	%p2, %r2, 4;
	mov.b32 	%r36, 0;
	@%p2 bra 	$L__BB1_12;
	and.b32  	%r36, %r2, 2147483644;
	neg.s32 	%r32, %r36;
	mov.b32 	%r33, 0;
$L__BB1_3:
	add.s32 	%r9, %r33, %r3;
	setp.ge.s32 	%p3, %r9, %r22;
	@%p3 bra 	$L__BB1_5;
	mul.wide.s32 	%rd5, %r9, 4;
	add.s64 	%rd6, %rd2, %rd5;
	ld.global.f32 	%f1, [%rd6];
	add.f32 	%f2, %f1, 0f3F800000;
	add.s64 	%rd7, %rd1, %rd5;
	st.global.f32 	[%rd7], %f2;
$L__BB1_5:
	add.s32 	%r10, %r9, 1;
	setp.ge.s32 	%p4, %r10, %r22;
	@%p4 bra 	$L__BB1_7;
	mul.wide.s32 	%rd8, %r10, 4;
	add.s64 	%rd9, %rd2, %rd8;
	ld.global.f32 	%f3, [%rd9];
	add.f32 	%f4, %f3, 0f3F800000;
	add.s64 	%rd10, %rd1, %rd8;
	st.global.f32 	[%rd10], %f4;
$L__BB1_7:
	add.s32 	%r11, %r9, 2;
	setp.ge.s32 	%p5, %r11, %r22;
	@%p5 bra 	$L__BB1_9;
	mul.wide.s32 	%rd11, %r11, 4;
	add.s64 	%rd12, %rd2, %rd11;
	ld.global.f32 	%f5, [%rd12];
	add.f32 	%f6, %f5, 0f3F800000;
	add.s64 	%rd13, %rd1, %rd11;
	st.global.f32 	[%rd13], %f6;
$L__BB1_9:
	add.s32 	%r12, %r9, 3;
	setp.ge.s32 	%p6, %r12, %r22;
	@%p6 bra 	$L__BB1_11;
	mul.wide.s32 	%rd14, %r12, 4;
	add.s64 	%rd15, %rd2, %rd14;
	ld.global.f32 	%f7, [%rd15];
	add.f32 	%f8, %f7, 0f3F800000;
	add.s64 	%rd16, %rd1, %rd14;
	st.global.f32 	[%rd16], %f8;
$L__BB1_11:
	add.s32 	%r33, %r33, 4;
	add.s32 	%r32, %r32, 4;
	setp.ne.s32 	%p7, %r32, 0;
	@%p7 bra 	$L__BB1_3;
$L__BB1_12:
	setp.eq.s32 	%p8, %r4, 0;
	@%p8 bra 	$L__BB1_17;
	neg.s32 	%r35, %r4;
$L__BB1_14:
	.pragma "nounroll";
	add.s32 	%r19, %r36, %r3;
	setp.ge.s32 	%p9, %r19, %r22;
	@%p9 bra 	$L__BB1_16;
	mul.wide.s32 	%rd17, %r19, 4;
	add.s64 	%rd18, %rd2, %rd17;
	ld.global.f32 	%f9, [%rd18];
	add.f32 	%f10, %f9, 0f3F800000;
	add.s64 	%rd19, %rd1, %rd17;
	st.global.f32 	[%rd19], %f10;
$L__BB1_16:
	add.s32 	%r36, %r36, 1;
	add.s32 	%r35, %r35, 1;
	setp.ne.s32 	%p10, %r35, 0;
	@%p10 bra 	$L__BB1_14;
$L__BB1_17:
	ret;

}


// ===== COMPILED SASS (sm_100) =====

	.target	sm_100

	.elftype	@"ET_EXEC"


//--------------------- .note.nv.tkinfo           --------------------------
	.section	.note.nv.tkinfo,"",@"SHT_NOTE"
	.sectionflags	@"SHF_NOTE_NV_TKINFO"
	.tkinfo
        /*0018*/ 	.word	0x00000002
        /*0030*/ 	.string	""
        /*0030*/ 	.string	"ptxas"
        /*0030*/ 	.string	"Cuda compilation tools, release 13.0, V13.0.88"
        /*0030*/ 	.string	"Build cuda_13.0.r13.0/compiler.36424714_0"
        /*0030*/ 	.string	"-arch sm_100 -m 64 "



//--------------------- .note.nv.cuinfo           --------------------------
	.section	.note.nv.cuinfo,"",@"SHT_NOTE"
	.sectionflags	@"SHF_NOTE_NV_CUINFO"
        /*0018*/ 	.short	0x0002
        /*001a*/ 	.short	0x0064
        /*001c*/ 	.short	0x0082
	.zero		2


//--------------------- .nv.info                  --------------------------
	.section	.nv.info,"",@"SHT_CUDA_INFO"
	.align	4


	//----- nvinfo : EIATTR_REGCOUNT
	.align		4
        /*0000*/ 	.byte	0x04, 0x2f
        /*0002*/ 	.short	(.L_1 - .L_0)
	.align		4
.L_0:
        /*0004*/ 	.word	index@(_Z15test_inc_kernelPfS_i)
        /*0008*/ 	.word	0x0000000a


	//----- nvinfo : EIATTR_FRAME_SIZE
	.align		4
.L_1:
        /*000c*/ 	.byte	0x04, 0x11
        /*000e*/ 	.short	(.L_3 - .L_2)
	.align		4
.L_2:
        /*0010*/ 	.word	index@(_Z15test_inc_kernelPfS_i)
        /*0014*/ 	.word	0x00000000


	//----- nvinfo : EIATTR_REGCOUNT
	.align		4
.L_3:
        /*0018*/ 	.byte	0x04, 0x2f
        /*001a*/ 	.short	(.L_5 - .L_4)
	.align		4
.L_4:
        /*001c*/ 	.word	index@(_Z16test_inc_kernel2PfS_i)
        /*0020*/ 	.word	0x0000001a


	//----- nvinfo : EIATTR_FRAME_SIZE
	.align		4
.L_5:
        /*0024*/ 	.byte	0x04, 0x11
        /*0026*/ 	.short	(.L_7 - .L_6)
	.align		4
.L_6:
        /*0028*/ 	.word	index@(_Z16test_inc_kernel2PfS_i)
        /*002c*/ 	.word	0x00000000


	//----- nvinfo : EIATTR_MIN_STACK_SIZE
	.align		4
.L_7:
        /*0030*/ 	.byte	0x04, 0x12
        /*0032*/ 	.short	(.L_9 - .L_8)
	.align		4
.L_8:
        /*0034*/ 	.word	index@(_Z16test_inc_kernel2PfS_i)
        /*0038*/ 	.word	0x00000000


	//----- nvinfo : EIATTR_MIN_STACK_SIZE
	.align		4
.L_9:
        /*003c*/ 	.byte	0x04, 0x12
        /*003e*/ 	.short	(.L_11 - .L_10)
	.align		4
.L_10:
        /*0040*/ 	.word	index@(_Z15test_inc_kernelPfS_i)
        /*0044*/ 	.word	0x00000000
.L_11:


//--------------------- .nv.compat                --------------------------
	.section	.nv.compat,"",@"SHT_CUDA_COMPAT_INFO"
	.align	4
        /*0000*/ 	.byte	0x02, 0x09, 0x00, 0x00, 0x02, 0x02, 0x01, 0x00, 0x02, 0x05, 0x05, 0x00, 0x03, 0x07, 0x01, 0x01
        /*0010*/ 	.byte	0x02, 0x03, 0x00, 0x00, 0x02, 0x06, 0x01, 0x00, 0x04, 0x0b, 0x08, 0x00, 0x09, 0x00, 0x00, 0x00
        /*0020*/ 	.byte	0x00, 0x00, 0x00, 0x00


//--------------------- .nv.info._Z16test_inc_kernel2PfS_i --------------------------
	.section	.nv.info._Z16test_inc_kernel2PfS_i,"",@"SHT_CUDA_INFO"
	.sectionflags	@""
	.align	4


	//----- nvinfo : EIATTR_CUDA_API_VERSION
	.align		4
        /*0000*/ 	.byte	0x04, 0x37
        /*0002*/ 	.short	(.L_13 - .L_12)
.L_12:
        /*0004*/ 	.word	0x00000082


	//----- nvinfo : EIATTR_KPARAM_INFO
	.align		4
.L_13:
        /*0008*/ 	.byte	0x04, 0x17
        /*000a*/ 	.short	(.L_15 - .L_14)
.L_14:
        /*000c*/ 	.word	0x00000000
        /*0010*/ 	.short	0x0002
        /*0012*/ 	.short	0x0010
        /*0014*/ 	.byte	0x00, 0xf0, 0x11, 0x00


	//----- nvinfo : EIATTR_KPARAM_INFO
	.align		4
.L_15:
        /*0018*/ 	.byte	0x04, 0x17
        /*001a*/ 	.short	(.L_17 - .L_16)
.L_16:
        /*001c*/ 	.word	0x00000000
        /*0020*/ 	.short	0x0001
        /*0022*/ 	.short	0x0008
        /*0024*/ 	.byte	0x00, 0xf5, 0x21, 0x00


	//----- nvinfo : EIATTR_KPARAM_INFO
	.align		4
.L_17:
        /*0028*/ 	.byte	0x04, 0x17
        /*002a*/ 	.short	(.L_19 - .L_18)
.L_18:
        /*002c*/ 	.word	0x00000000
        /*0030*/ 	.short	0x0000
        /*0032*/ 	.short	0x0000
        /*0034*/ 	.byte	0x00, 0xf5, 0x21, 0x00


	//----- nvinfo : EIATTR_SPARSE_MMA_MASK
	.align		4
.L_19:
        /*0038*/ 	.byte	0x03, 0x50
        /*003a*/ 	.short	0x0000


	//----- nvinfo : EIATTR_MAXREG_COUNT
	.align		4
        /*003c*/ 	.byte	0x03, 0x1b
        /*003e*/ 	.short	0x00ff


	//----- nvinfo : EIATTR_MERCURY_ISA_VERSION
	.align		4
        /*0040*/ 	.byte	0x03, 0x5f
        /*0042*/ 	.short	0x0101


	//----- nvinfo : EIATTR_VRC_CTA_INIT_COUNT
	.align		4
        /*0044*/ 	.byte	0x02, 0x4a
	.zero		1
	.zero		1


	//----- nvinfo : EIATTR_EXIT_INSTR_OFFSETS
	.align		4
        /*0048*/ 	.byte	0x04, 0x1c
        /*004a*/ 	.short	(.L_21 - .L_20)


	//   ....[0]....
.L_20:
        /*004c*/ 	.word	0x000001b0


	//   ....[1]....
        /*0050*/ 	.word	0x00001400


	//   ....[2]....
        /*0054*/ 	.word	0x00001500


	//----- nvinfo : EIATTR_CBANK_PARAM_SIZE
	.align		4
.L_21:
        /*0058*/ 	.byte	0x03, 0x19
        /*005a*/ 	.short	0x0014


	//----- nvinfo : EIATTR_PARAM_CBANK
	.align		4
        /*005c*/ 	.byte	0x04, 0x0a
        /*005e*/ 	.short	(.L_23 - .L_22)
	.align		4
.L_22:
        /*0060*/ 	.word	index@(.nv.constant0._Z16test_inc_kernel2PfS_i)
        /*0064*/ 	.short	0x0380
        /*0066*/ 	.short	0x0014


	//----- nvinfo : EIATTR_SW_WAR
	.align		4
.L_23:
        /*0068*/ 	.byte	0x04, 0x36
        /*006a*/ 	.short	(.L_25 - .L_24)
.L_24:
        /*006c*/ 	.word	0x00000008
.L_25:


//--------------------- .nv.info._Z15test_inc_kernelPfS_i --------------------------
	.section	.nv.info._Z15test_inc_kernelPfS_i,"",@"SHT_CUDA_INFO"
	.sectionflags	@""
	.align	4


	//----- nvinfo : EIATTR_CUDA_API_VERSION
	.align		4
        /*0000*/ 	.byte	0x04, 0x37
        /*0002*/ 	.short	(.L_27 - .L_26)
.L_26:
        /*0004*/ 	.word	0x00000082


	//----- nvinfo : EIATTR_KPARAM_INFO
	.align		4
.L_27:
        /*0008*/ 	.byte	0x04, 0x17
        /*000a*/ 	.short	(.L_29 - .L_28)
.L_28:
        /*000c*/ 	.word	0x00000000
        /*0010*/ 	.short	0x0002
        /*0012*/ 	.short	0x0010
        /*0014*/ 	.byte	0x00, 0xf0, 0x11, 0x00


	//----- nvinfo : EIATTR_KPARAM_INFO
	.align		4
.L_29:
        /*0018*/ 	.byte	0x04, 0x17
        /*001a*/ 	.short	(.L_31 - .L_30)
.L_30:
        /*001c*/ 	.word	0x00000000
        /*0020*/ 	.short	0x0001
        /*0022*/ 	.short	0x0008
        /*0024*/ 	.byte	0x00, 0xf5, 0x21, 0x00


	//----- nvinfo : EIATTR_KPARAM_INFO
	.align		4
.L_31:
        /*0028*/ 	.byte	0x04, 0x17
        /*002a*/ 	.short	(.L_33 - .L_32)
.L_32:
        /*002c*/ 	.word	0x00000000
        /*0030*/ 	.short	0x0000
        /*0032*/ 	.short	0x0000
        /*0034*/ 	.byte	0x00, 0xf5, 0x21, 0x00


	//----- nvinfo : EIATTR_SPARSE_MMA_MASK
	.align		4
.L_33:
        /*0038*/ 	.byte	0x03, 0x50
        /*003a*/ 	.short	0x0000


	//----- nvinfo : EIATTR_MAXREG_COUNT
	.align		4
        /*003c*/ 	.byte	0x03, 0x1b
        /*003e*/ 	.short	0x00ff


	//----- nvinfo : EIATTR_MERCURY_ISA_VERSION
	.align		4
        /*0040*/ 	.byte	0x03, 0x5f
        /*0042*/ 	.short	0x0101


	//----- nvinfo : EIATTR_VRC_CTA_INIT_COUNT
	.align		4
        /*0044*/ 	.byte	0x02, 0x4a
	.zero		1
	.zero		1


	//----- nvinfo : EIATTR_EXIT_INSTR_OFFSETS
	.align		4
        /*0048*/ 	.byte	0x04, 0x1c
        /*004a*/ 	.short	(.L_35 - .L_34)


	//   ....[0]....
.L_34:
        /*004c*/ 	.word	0x00000070


	//   ....[1]....
        /*0050*/ 	.word	0x00000100


	//----- nvinfo : EIATTR_CBANK_PARAM_SIZE
	.align		4
.L_35:
        /*0054*/ 	.byte	0x03, 0x19
        /*0056*/ 	.short	0x0014


	//----- nvinfo : EIATTR_PARAM_CBANK
	.align		4
        /*0058*/ 	.byte	0x04, 0x0a
        /*005a*/ 	.short	(.L_37 - .L_36)
	.align		4
.L_36:
        /*005c*/ 	.word	index@(.nv.constant0._Z15test_inc_kernelPfS_i)
        /*0060*/ 	.short	0x0380
        /*0062*/ 	.short	0x0014


	//----- nvinfo : EIATTR_SW_WAR
	.align		4
.L_37:
        /*0064*/ 	.byte	0x04, 0x36
        /*0066*/ 	.short	(.L_39 - .L_38)
.L_38:
        /*0068*/ 	.word	0x00000008
.L_39:


//--------------------- .nv.callgraph             --------------------------
	.section	.nv.callgraph,"",@"SHT_CUDA_CALLGRAPH"
	.align	4
	.sectionentsize	8
	.align		4
        /*0000*/ 	.word	0x00000000
	.align		4
        /*0004*/ 	.word	0xffffffff
	.align		4
        /*0008*/ 	.word	0x00000000
	.align		4
        /*000c*/ 	.word	0xfffffffe
	.align		4
        /*0010*/ 	.word	0x00000000
	.align		4
        /*0014*/ 	.word	0xfffffffd
	.align		4
        /*0018*/ 	.word	0x00000000
	.align		4
        /*001c*/ 	.word	0xfffffffc


//--------------------- .text._Z16test_inc_kernel2PfS_i --------------------------
	.section	.text._Z16test_inc_kernel2PfS_i,"ax",@progbits
	.align	128
        .global         _Z16test_inc_kernel2PfS_i
        .type           _Z16test_inc_kernel2PfS_i,@function
        .size           _Z16test_inc_kernel2PfS_i,(.L_x_8 - _Z16test_inc_kernel2PfS_i)
        .other          _Z16test_inc_kernel2PfS_i,@"STO_CUDA_ENTRY STV_DEFAULT"
_Z16test_inc_kernel2PfS_i:
.text._Z16test_inc_kernel2PfS_i:
[----:B------:R-:W-:Y:S01]  /*0000*/  LDC R1, c[0x0][0x37c] ;  /* 0x0000df00ff017b82 */ /* 0x000fe20000000800 */
[----:B------:R-:W0:Y:S01]  /*0010*/  LDCU UR6, c[0x0][0x360] ;  /* 0x00006c00ff0677ac */ /* 0x000e220008000800 */
[----:B------:R-:W0:Y:S01]  /*0020*/  LDCU UR4, c[0x0][0x370] ;  /* 0x00006e00ff0477ac */ /* 0x000e220008000800 */
[----:B------:R-:W1:Y:S01]  /*0030*/  LDCU UR5, c[0x0][0x390] ;  /* 0x00007200ff0577ac */ /* 0x000e620008000800 */
[----:B0-----:R-:W-:Y:S01]  /*0040*/  UIMAD UR4, UR6, UR4, URZ ;  /* 0x00000004060472a4 */ /* 0x001fe2000f8e02ff */
[----:B-1----:R-:W-:-:S05]  /*0050*/  MOV R5, UR5 ;  /* 0x0000000500057c02 */ /* 0x002fca0008000f00 */
[----:B------:R-:W-:Y:S02]  /*0060*/  IADD3 R7, PT, PT, RZ, -UR4, RZ ;  /* 0x80000004ff077c10 */ /* 0x000fe4000fffe0ff */
[----:B------:R-:W-:Y:S01]  /*0070*/  IADD3 R0, PT, PT, R5, UR4, RZ ;  /* 0x0000000405007c10 */ /* 0x000fe2000fffe0ff */
[----:B------:R-:W0:Y:S01]  /*0080*/  I2F.U32.RP R4, UR4 ;  /* 0x0000000400047d06 */ /* 0x000e220008209000 */
[----:B------:R-:W-:Y:S02]  /*0090*/  ISETP.NE.U32.AND P2, PT, RZ, UR4, PT ;  /* 0x00000004ff007c0c */ /* 0x000fe4000bf45070 */
[----:B------:R-:W-:-:S05]  /*00a0*/  IADD3 R0, PT, PT, R0, -0x1, RZ ;  /* 0xffffffff00007810 */ /* 0x000fca0007ffe0ff */
[----:B0-----:R-:W0:Y:S02]  /*00b0*/  MUFU.RCP R4, R4 ;  /* 0x0000000400047308 */ /* 0x001e240000001000 */
[----:B0-----:R-:W-:-:S06]  /*00c0*/  IADD3 R2, PT, PT, R4, 0xffffffe, RZ ;  /* 0x0ffffffe04027810 */ /* 0x001fcc0007ffe0ff */
[----:B------:R0:W1:Y:S02]  /*00d0*/  F2I.FTZ.U32.TRUNC.NTZ R3, R2 ;  /* 0x0000000200037305 */ /* 0x000064000021f000 */
[----:B0-----:R-:W-:Y:S02]  /*00e0*/  HFMA2 R2, -RZ, RZ, 0, 0 ;  /* 0x00000000ff027431 */ /* 0x001fe400000001ff */
[----:B-1----:R-:W-:-:S04]  /*00f0*/  IMAD R7, R7, R3, RZ ;  /* 0x0000000307077224 */ /* 0x002fc800078e02ff */
[----:B------:R-:W-:-:S06]  /*0100*/  IMAD.HI.U32 R3, R3, R7, R2 ;  /* 0x0000000703037227 */ /* 0x000fcc00078e0002 */
[----:B------:R-:W-:-:S05]  /*0110*/  IMAD.HI.U32 R4, R3, R0, RZ ;  /* 0x0000000003047227 */ /* 0x000fca00078e00ff */
[----:B------:R-:W-:-:S05]  /*0120*/  IADD3 R3, PT, PT, -R4, RZ, RZ ;  /* 0x000000ff04037210 */ /* 0x000fca0007ffe1ff */
[----:B------:R-:W-:-:S05]  /*0130*/  IMAD R0, R3, UR4, R0 ;  /* 0x0000000403007c24 */ /* 0x000fca000f8e0200 */
[----:B------:R-:W-:-:S13]  /*0140*/  ISETP.GE.U32.AND P0, PT, R0, UR4, PT ;  /* 0x0000000400007c0c */ /* 0x000fda000bf06070 */
[----:B------:R-:W-:Y:S02]  /*0150*/  @P0 IADD3 R0, PT, PT, R0, -UR4, RZ ;  /* 0x8000000400000c10 */ /* 0x000fe4000fffe0ff */
[----:B------:R-:W-:Y:S02]  /*0160*/  @P0 IADD3 R4, PT, PT, R4, 0x1, RZ ;  /* 0x0000000104040810 */ /* 0x000fe40007ffe0ff */
[----:B------:R-:W-:-:S13]  /*0170*/  ISETP.GE.U32.AND P1, PT, R0, UR4, PT ;  /* 0x0000000400007c0c */ /* 0x000fda000bf26070 */
[----:B------:R-:W-:Y:S01]  /*0180*/  @P1 VIADD R4, R4, 0x1 ;  /* 0x0000000104041836 */ /* 0x000fe20000000000 */
[----:B------:R-:W-:-:S04]  /*0190*/  @!P2 LOP3.LUT R4, RZ, UR4, RZ, 0x33, !PT ;  /* 0x00000004ff04ac12 */ /* 0x000fc8000f8e33ff */
[----:B------:R-:W-:-:S13]  /*01a0*/  ISETP.GE.AND P0, PT, R4, 0x1, PT ;  /* 0x000000010400780c */ /* 0x000fda0003f06270 */
[----:B------:R-:W-:Y:S05]  /*01b0*/  @!P0 EXIT ;  /* 0x000000000000894d */ /* 0x000fea0003800000 */
[----:B------:R-:W0:Y:S01]  /*01c0*/  S2R R3, SR_CTAID.X ;  /* 0x0000000000037919 */ /* 0x000e220000002500 */
[C---:B------:R-:W-:Y:S01]  /*01d0*/  ISETP.GE.U32.AND P0, PT, R4.reuse, 0x4, PT ;  /* 0x000000040400780c */ /* 0x040fe20003f06070 */
[----:B------:R-:W1:Y:S01]  /*01e0*/  LDCU.64 UR4, c[0x0][0x358] ;  /* 0x00006b00ff0477ac */ /* 0x000e620008000a00 */
[----:B------:R-:W-:Y:S01]  /*01f0*/  MOV R2, RZ ;  /* 0x000000ff00027202 */ /* 0x000fe20000000f00 */
[----:B------:R-:W0:Y:S02]  /*0200*/  S2R R0, SR_TID.X ;  /* 0x0000000000007919 */ /* 0x000e240000002100 */
[----:B0-----:R-:W-:Y:S01]  /*0210*/  IMAD R3, R3, UR6, R0 ;  /* 0x0000000603037c24 */ /* 0x001fe2000f8e0200 */
[----:B------:R-:W-:-:S03]  /*0220*/  LOP3.LUT R0, R4, 0x3, RZ, 0xc0, !PT ;  /* 0x0000000304007812 */ /* 0x000fc600078ec0ff */
[----:B------:R-:W-:-:S04]  /*0230*/  IMAD R3, R4, R3, RZ ;  /* 0x0000000304037224 */ /* 0x000fc800078e02ff */
[----:B-1----:R-:W-:Y:S05]  /*0240*/  @!P0 BRA `(.L_x_0) ;  /* 0x0000001000688947 */ /* 0x002fea0003800000 */
[----:B------:R-:W-:Y:S01]  /*0250*/  LOP3.LUT R2, R4, 0x7ffffffc, RZ, 0xc0, !PT ;  /* 0x7ffffffc04027812 */ /* 0x000fe200078ec0ff */
[----:B------:R-:W0:Y:S01]  /*0260*/  LDCU UR6, c[0x0][0x390] ;  /* 0x00007200ff0677ac */ /* 0x000e220008000800 */
[----:B------:R-:W-:Y:S02]  /*0270*/  MOV R6, RZ ;  /* 0x000000ff00067202 */ /* 0x000fe40000000f00 */
[----:B------:R-:W-:-:S04]  /*0280*/  IADD3 R4, PT, PT, -R2, RZ, RZ ;  /* 0x000000ff02047210 */ /* 0x000fc80007ffe1ff */
[----:B------:R-:W-:-:S13]  /*0290*/  ISETP.GE.AND P0, PT, R4, RZ, PT ;  /* 0x000000ff0400720c */ /* 0x000fda0003f06270 */
[----:B0-----:R-:W-:Y:S05]  /*02a0*/  @P0 BRA `(.L_x_1) ;  /* 0x0000000c00b00947 */ /* 0x001fea0003800000 */
[----:B------:R-:W-:Y:S02]  /*02b0*/  IADD3 R7, PT, PT, -R4, RZ, RZ ;  /* 0x000000ff04077210 */ /* 0x000fe40007ffe1ff */
[----:B------:R-:W-:Y:S02]  /*02c0*/  PLOP3.LUT P0, PT, PT, PT, PT, 0x80, 0x8 ;  /* 0x000000000008781c */ /* 0x000fe40003f0f070 */
[----:B------:R-:W-:-:S13]  /*02d0*/  ISETP.GT.AND P1, PT, R7, 0xc, PT ;  /* 0x0000000c0700780c */ /* 0x000fda0003f24270 */
[----:B------:R-:W-:Y:S05]  /*02e0*/  @!P1 BRA `(.L_x_2) ;  /* 0x0000000800589947 */ /* 0x000fea0003800000 */
[----:B------:R-:W0:Y:S01]  /*02f0*/  LDC R5, c[0x0][0x390] ;  /* 0x0000e400ff057b82 */ /* 0x000e220000000800 */
[----:B------:R-:W-:-:S13]  /*0300*/  PLOP3.LUT P0, PT, PT, PT, PT, 0x8, 0x80 ;  /* 0x000000000080781c */ /* 0x000fda0003f0e170 */
.L_x_3:
[----:B------:R-:W1:Y:S01]  /*0310*/  LDC.64 R10, c[0x0][0x380] ;  /* 0x0000e000ff0a7b82 */ /* 0x000e620000000a00 */
[----:B------:R-:W-:-:S04]  /*0320*/  IADD3 R8, PT, PT, R3, R6, RZ ;  /* 0x0000000603087210 */ /* 0x000fc80007ffe0ff */
[----:B0-----:R-:W-:-:S03]  /*0330*/  ISETP.GE.AND P2, PT, R8, R5, PT ;  /* 0x000000050800720c */ /* 0x001fc60003f46270 */
[----:B------:R-:W0:Y:S08]  /*0340*/  LDC.64 R12, c[0x0][0x388] ;  /* 0x0000e200ff0c7b82 */ /* 0x000e300000000a00 */
[----:B------:R-:W2:Y:S02]  /*0350*/  LDC.64 R14, c[0x0][0x380] ;  /* 0x0000e000ff0e7b82 */ /* 0x000ea40000000a00 */
[----:B-1----:R-:W-:-:S06]  /*0360*/  @!P2 IMAD.WIDE R10, R8, 0x4, R10 ;  /* 0x00000004080aa825 */ /* 0x002fcc00078e020a */
[----:B------:R-:W1:Y:S01]  /*0370*/  LDC.64 R16, c[0x0][0x388] ;  /* 0x0000e200ff107b82 */ /* 0x000e620000000a00 */
[----:B------:R-:W3:Y:S01]  /*0380*/  @!P2 LDG.E R10, desc[UR4][R10.64] ;  /* 0x000000040a0aa981 */ /* 0x000ee2000c1e1900 */
[C---:B------:R-:W-:Y:S01]  /*0390*/  IADD3 R9, PT, PT, R8.reuse, 0x1, RZ ;  /* 0x0000000108097810 */ /* 0x040fe20007ffe0ff */
[----:B0-----:R-:W-:-:S03]  /*03a0*/  @!P2 IMAD.WIDE R12, R8, 0x4, R12 ;  /* 0x00000004080ca825 */ /* 0x001fc600078e020c */
[----:B------:R-:W-:-:S13]  /*03b0*/  ISETP.GE.AND P1, PT, R9, R5, PT ;  /* 0x000000050900720c */ /* 0x000fda0003f26270 */
[----:B--2---:R-:W-:-:S04]  /*03c0*/  @!P1 IMAD.WIDE R14, R9, 0x4, R14 ;  /* 0x00000004090e9825 */ /* 0x004fc800078e020e */
[----:B---3--:R-:W-:Y:S02]  /*03d0*/  @!P2 FADD R7, R10, 1 ;  /* 0x3f8000000a07a421 */ /* 0x008fe40000000000 */
[----:B------:R-:W0:Y:S03]  /*03e0*/  LDC.64 R10, c[0x0][0x380] ;  /* 0x0000e000ff0a7b82 */ /* 0x000e260000000a00 */
[----:B------:R2:W-:Y:S04]  /*03f0*/  @!P2 STG.E desc[UR4][R12.64], R7 ;  /* 0x000000070c00a986 */ /* 0x0005e8000c101904 */
[----:B------:R-:W3:Y:S01]  /*0400*/  @!P1 LDG.E R14, desc[UR4][R14.64] ;  /* 0x000000040e0e9981 */ /* 0x000ee2000c1e1900 */
[----:B------:R-:W-:Y:S01]  /*0410*/  IADD3 R21, PT, PT, R8, 0x2, RZ ;  /* 0x0000000208157810 */ /* 0x000fe20007ffe0ff */
[----:B-1----:R-:W-:-:S03]  /*0420*/  @!P1 IMAD.WIDE R16, R9, 0x4, R16 ;  /* 0x0000000409109825 */ /* 0x002fc600078e0210 */
[----:B------:R-:W-:Y:S01]  /*0430*/  ISETP.GE.AND P2, PT, R21, R5, PT ;  /* 0x000000051500720c */ /* 0x000fe20003f46270 */
[----:B--2---:R-:W1:-:S12]  /*0440*/  LDC.64 R12, c[0x0][0x388] ;  /* 0x0000e200ff0c7b82 */ /* 0x004e580000000a00 */
[----:B0-----:R-:W-:Y:S02]  /*0450*/  @!P2 IMAD.WIDE R18, R21, 0x4, R10 ;  /* 0x000000041512a825 */ /* 0x001fe400078e020a */
[----:B------:R-:W0:Y:S02]  /*0460*/  LDC.64 R10, c[0x0][0x380] ;  /* 0x0000e000ff0a7b82 */ /* 0x000e240000000a00 */
[----:B---3--:R-:W-:-:S05]  /*0470*/  @!P1 FADD R9, R14, 1 ;  /* 0x3f8000000e099421 */ /* 0x008fca0000000000 */
[----:B------:R2:W-:Y:S04]  /*0480*/  @!P1 STG.E desc[UR4][R16.64], R9 ;  /* 0x0000000910009986 */ /* 0x0005e8000c101904 */
[----:B------:R-:W3:Y:S01]  /*0490*/  @!P2 LDG.E R18, desc[UR4][R18.64] ;  /* 0x000000041212a981 */ /* 0x000ee2000c1e1900 */
[----:B------:R-:W-:Y:S02]  /*04a0*/  VIADD R23, R8, 0x3 ;  /* 0x0000000308177836 */ /* 0x000fe40000000000 */
        /* <DEDUP_REMOVED lines=8> */
[----:B------:R-:W-:Y:S01]  /*0530*/  IADD3 R21, PT, PT, R3, 0x4, R6 ;  /* 0x0000000403157810 */ /* 0x000fe20007ffe006 */
        /* <DEDUP_REMOVED lines=99> */
[----:B-1----:R-:W-:Y:S02]  /*0b70*/  @!P2 IMAD.WIDE R8, R9, 0x4, R12 ;  /* 0x000000040908a825 */ /* 0x002fe400078e020c */
[----:B------:R-:W1:Y:S01]  /*0b80*/  LDC.64 R12, c[0x0][0x388] ;  /* 0x0000e200ff0c7b82 */ /* 0x000e620000000a00 */
[----:B------:R-:W-:-:S13]  /*0b90*/  ISETP.GE.AND P1, PT, R15, R5, PT ;  /* 0x000000050f00720c */ /* 0x000fda0003f26270 */
[----:B0-----:R-:W-:-:S04]  /*0ba0*/  @!P1 IMAD.WIDE R10, R15, 0x4, R10 ;  /* 0x000000040f0a9825 */ /* 0x001fc800078e020a */
[----:B---3--:R-:W-:-:S05]  /*0bb0*/  @!P2 FADD R7, R18, 1 ;  /* 0x3f8000001207a421 */ /* 0x008fca0000000000 */
[----:B------:R2:W-:Y:S04]  /*0bc0*/  @!P2 STG.E desc[UR4][R8.64], R7 ;  /* 0x000000070800a986 */ /* 0x0005e8000c101904 */
[----:B------:R-:W3:Y:S01]  /*0bd0*/  @!P1 LDG.E R10, desc[UR4][R10.64] ;  /* 0x000000040a0a9981 */ /* 0x000ee2000c1e1900 */
[----:B-1----:R-:W-:Y:S01]  /*0be0*/  @!P1 IMAD.WIDE R12, R15, 0x4, R12 ;  /* 0x000000040f0c9825 */ /* 0x002fe200078e020c */
[----:B------:R-:W-:Y:S02]  /*0bf0*/  IADD3 R4, PT, PT, R4, 0x10, RZ ;  /* 0x0000001004047810 */ /* 0x000fe40007ffe0ff */
[----:B------:R-:W-:Y:S01]  /*0c00*/  IADD3 R6, PT, PT, R6, 0x10, RZ ;  /* 0x0000001006067810 */ /* 0x000fe20007ffe0ff */
[----:B---3--:R-:W-:-:S05]  /*0c10*/  @!P1 FADD R15, R10, 1 ;  /* 0x3f8000000a0f9421 */ /* 0x008fca0000000000 */
[----:B------:R2:W-:Y:S01]  /*0c20*/  @!P1 STG.E desc[UR4][R12.64], R15 ;  /* 0x0000000f0c009986 */ /* 0x0005e2000c101904 */
[----:B------:R-:W-:-:S13]  /*0c30*/  ISETP.GE.AND P1, PT, R4, -0xc, PT ;  /* 0xfffffff40400780c */ /* 0x000fda0003f26270 */
[----:B--2---:R-:W-:Y:S05]  /*0c40*/  @!P1 BRA `(.L_x_3) ;  /* 0xfffffff400b09947 */ /* 0x004fea000383ffff */
.L_x_2:
[----:B------:R-:W-:-:S04]  /*0c50*/  IADD3 R7, PT, PT, -R4, RZ, RZ ;  /* 0x000000ff04077210 */ /* 0x000fc80007ffe1ff */
[----:B------:R-:W-:-:S13]  /*0c60*/  ISETP.GT.AND P1, PT, R7, 0x4, PT ;  /* 0x000000040700780c */ /* 0x000fda0003f24270 */
[----:B------:R-:W-:Y:S05]  /*0c70*/  @!P1 BRA `(.L_x_4) ;  /* 0x0000000400349947 */ /* 0x000fea0003800000 */
[----:B------:R-:W0:Y:S01]  /*0c80*/  LDC.64 R10, c[0x0][0x380] ;  /* 0x0000e000ff0a7b82 */ /* 0x000e220000000a00 */
[----:B------:R-:W-:-:S04]  /*0c90*/  IADD3 R8, PT, PT, R3, R6, RZ ;  /* 0x0000000603087210 */ /* 0x000fc80007ffe0ff */
[----:B------:R-:W-:-:S03]  /*0ca0*/  ISETP.GE.AND P0, PT, R8, R5, PT ;  /* 0x000000050800720c */ /* 0x000fc60003f06270 */
[----:B------:R-:W1:Y:S08]  /*0cb0*/  LDC.64 R12, c[0x0][0x388] ;  /* 0x0000e200ff0c7b82 */ /* 0x000e700000000a00 */
[----:B------:R-:W2:Y:S02]  /*0cc0*/  LDC.64 R14, c[0x0][0x380] ;  /* 0x0000e000ff0e7b82 */ /* 0x000ea40000000a00 */
[----:B0-----:R-:W-:-:S06]  /*0cd0*/  @!P0 IMAD.WIDE R10, R8, 0x4, R10 ;  /* 0x00000004080a8825 */ /* 0x001fcc00078e020a */
[----:B------:R-:W0:Y:S01]  /*0ce0*/  LDC.64 R16, c[0x0][0x388] ;  /* 0x0000e200ff107b82 */ /* 0x000e220000000a00 */
[----:B------:R-:W3:Y:S01]  /*0cf0*/  @!P0 LDG.E R10, desc[UR4][R10.64] ;  /* 0x000000040a0a8981 */ /* 0x000ee2000c1e1900 */
[C---:B------:R-:W-:Y:S01]  /*0d00*/  IADD3 R9, PT, PT, R8.reuse, 0x1, RZ ;  /* 0x0000000108097810 */ /* 0x040fe20007ffe0ff */
[----:B-1----:R-:W-:-:S05]  /*0d10*/  @!P0 IMAD.WIDE R12, R8, 0x4, R12 ;  /* 0x00000004080c8825 */ /* 0x002fca00078e020c */
[----:B------:R-:W1:Y:S01]  /*0d20*/  LDC.64 R18, c[0x0][0x380] ;  /* 0x0000e000ff127b82 */ /* 0x000e620000000a00 */
[----:B------:R-:W-:-:S13]  /*0d30*/  ISETP.GE.AND P1, PT, R9, R5, PT ;  /* 0x000000050900720c */ /* 0x000fda0003f26270 */
[----:B--2---:R-:W-:-:S04]  /*0d40*/  @!P1 IMAD.WIDE R14, R9, 0x4, R14 ;  /* 0x00000004090e9825 */ /* 0x004fc800078e020e */
[----:B---3--:R-:W-:-:S05]  /*0d50*/  @!P0 FADD R7, R10, 1 ;  /* 0x3f8000000a078421 */ /* 0x008fca0000000000 */
[----:B------:R2:W-:Y:S04]  /*0d60*/  @!P0 STG.E desc[UR4][R12.64], R7 ;  /* 0x000000070c008986 */ /* 0x0005e8000c101904 */
[----:B------:R-:W3:Y:S01]  /*0d70*/  @!P1 LDG.E R14, desc[UR4][R14.64] ;  /* 0x000000040e0e9981 */ /* 0x000ee2000c1e1900 */
[----:B------:R-:W-:Y:S01]  /*0d80*/  IADD3 R21, PT, PT, R8, 0x2, RZ ;  /* 0x0000000208157810 */ /* 0x000fe20007ffe0ff */
[----:B0-----:R-:W-:-:S03]  /*0d90*/  @!P1 IMAD.WIDE R10, R9, 0x4, R16 ;  /* 0x00000004090a9825 */ /* 0x001fc600078e0210 */
[----:B------:R-:W-:Y:S01]  /*0da0*/  ISETP.GE.AND P0, PT, R21, R5, PT ;  /* 0x000000051500720c */ /* 0x000fe20003f06270 */
[----:B--2---:R-:W0:-:S12]  /*0db0*/  LDC.64 R12, c[0x0][0x388] ;  /* 0x0000e200ff0c7b82 */ /* 0x004e180000000a00 */
[----:B-1----:R-:W-:-:S04]  /*0dc0*/  @!P0 IMAD.WIDE R16, R21, 0x4, R18 ;  /* 0x0000000415108825 */ /* 0x002fc800078e0212 */
[----:B---3--:R-:W-:Y:S02]  /*0dd0*/  @!P1 FADD R9, R14, 1 ;  /* 0x3f8000000e099421 */ /* 0x008fe40000000000 */
[----:B------:R-:W1:Y:S03]  /*0de0*/  LDC.64 R14, c[0x0][0x380] ;  /* 0x0000e000ff0e7b82 */ /* 0x000e660000000a00 */
[----:B------:R2:W-:Y:S04]  /*0df0*/  @!P1 STG.E desc[UR4][R10.64], R9 ;  /* 0x000000090a009986 */ /* 0x0005e8000c101904 */
[----:B------:R-:W3:Y:S01]  /*0e00*/  @!P0 LDG.E R16, desc[UR4][R16.64] ;  /* 0x0000000410108981 */ /* 0x000ee2000c1e1900 */
[----:B------:R-:W-:Y:S01]  /*0e10*/  IADD3 R19, PT, PT, R8, 0x3, RZ ;  /* 0x0000000308137810 */ /* 0x000fe20007ffe0ff */
[----:B0-----:R-:W-:-:S03]  /*0e20*/  @!P0 IMAD.WIDE R12, R21, 0x4, R12 ;  /* 0x00000004150c8825 */ /* 0x001fc600078e020c */
[C---:B------:R-:W-:Y:S01]  /*0e30*/  ISETP.GE.AND P1, PT, R19.reuse, R5, PT ;  /* 0x000000051300720c */ /* 0x040fe20003f26270 */
[----:B------:R-:W-:Y:S01]  /*0e40*/  VIADD R6, R6, 0x4 ;  /* 0x0000000406067836 */ /* 0x000fe20000000000 */
[----:B--2---:R-:W0:Y:S11]  /*0e50*/  LDC.64 R10, c[0x0][0x388] ;  /* 0x0000e200ff0a7b82 */ /* 0x004e360000000a00 */
[----:B-1----:R-:W-:-:S04]  /*0e60*/  @!P1 IMAD.WIDE R14, R19, 0x4, R14 ;  /* 0x00000004130e9825 */ /* 0x002fc800078e020e */
[----:B---3--:R-:W-:Y:S02]  /*0e70*/  @!P0 FADD R7, R16, 1 ;  /* 0x3f80000010078421 */ /* 0x008fe40000000000 */
[----:B------:R-:W1:Y:S03]  /*0e80*/  LDC.64 R16, c[0x0][0x380] ;  /* 0x0000e000ff107b82 */ /* 0x000e660000000a00 */
[----:B------:R2:W-:Y:S04]  /*0e90*/  @!P0 STG.E desc[UR4][R12.64], R7 ;  /* 0x000000070c008986 */ /* 0x0005e8000c101904 */
[----:B------:R-:W3:Y:S01]  /*0ea0*/  @!P1 LDG.E R14, desc[UR4][R14.64] ;  /* 0x000000040e0e9981 */ /* 0x000ee2000c1e1900 */
[----:B------:R-:W-:Y:S01]  /*0eb0*/  IADD3 R8, PT, PT, R3, R6, RZ ;  /* 0x0000000603087210 */ /* 0x000fe20007ffe0ff */
        /* <DEDUP_REMOVED lines=8> */
[C---:B------:R-:W-:Y:S01]  /*0f40*/  IADD3 R19, PT, PT, R8.reuse, 0x1, RZ ;  /* 0x0000000108137810 */ /* 0x040fe20007ffe0ff */
        /* <DEDUP_REMOVED lines=22> */
[----:B---3--:R-:W-:-:S05]  /*10b0*/  @!P0 FADD R5, R16, 1 ;  /* 0x3f80000010058421 */ /* 0x008fca0000000000 */
[----:B------:R1:W-:Y:S04]  /*10c0*/  @!P0 STG.E desc[UR4][R8.64], R5 ;  /* 0x0000000508008986 */ /* 0x0003e8000c101904 */
[----:B------:R-:W2:Y:S01]  /*10d0*/  @!P1 LDG.E R12, desc[UR4][R12.64] ;  /* 0x000000040c0c9981 */ /* 0x000ea2000c1e1900 */
[----:B0-----:R-:W-:Y:S01]  /*10e0*/  @!P1 IMAD.WIDE R10, R7, 0x4, R10 ;  /* 0x00000004070a9825 */ /* 0x001fe200078e020a */
[----:B------:R-:W-:Y:S02]  /*10f0*/  IADD3 R4, PT, PT, R4, 0x4, RZ ;  /* 0x0000000404047810 */ /* 0x000fe40007ffe0ff */
[----:B------:R-:W-:Y:S02]  /*1100*/  PLOP3.LUT P0, PT, PT, PT, PT, 0x8, 0x80 ;  /* 0x000000000080781c */ /* 0x000fe40003f0e170 */
[----:B------:R-:W-:-:S02]  /*1110*/  IADD3 R6, PT, PT, R6, 0x4, RZ ;  /* 0x0000000406067810 */ /* 0x000fc40007ffe0ff */
[----:B------:R-:W-:Y:S01]  /*1120*/  IADD3 R4, PT, PT, R4, 0x4, RZ ;  /* 0x0000000404047810 */ /* 0x000fe20007ffe0ff */
[----:B--2---:R-:W-:-:S05]  /*1130*/  @!P1 FADD R7, R12, 1 ;  /* 0x3f8000000c079421 */ /* 0x004fca0000000000 */
[----:B------:R1:W-:Y:S03]  /*1140*/  @!P1 STG.E desc[UR4][R10.64], R7 ;  /* 0x000000070a009986 */ /* 0x0003e6000c101904 */
.L_x_4:
[----:B------:R-:W-:-:S13]  /*1150*/  ISETP.NE.OR P0, PT, R4, RZ, P0 ;  /* 0x000000ff0400720c */ /* 0x000fda0000705670 */
[----:B------:R-:W-:Y:S05]  /*1160*/  @!P0 BRA `(.L_x_0) ;  /* 0x0000000000a08947 */ /* 0x000fea0003800000 */
.L_x_1:
[----:B-12---:R-:W0:Y:S01]  /*1170*/  LDC.64 R8, c[0x0][0x380] ;  /* 0x0000e000ff087b82 */ /* 0x006e220000000a00 */
[----:B------:R-:W-:-:S04]  /*1180*/  IADD3 R5, PT, PT, R3, R6, RZ ;  /* 0x0000000603057210 */ /* 0x000fc80007ffe0ff */
[----:B------:R-:W-:-:S03]  /*1190*/  ISETP.GE.AND P0, PT, R5, UR6, PT ;  /* 0x0000000605007c0c */ /* 0x000fc6000bf06270 */
[----:B------:R-:W1:Y:S08]  /*11a0*/  LDC.64 R10, c[0x0][0x388] ;  /* 0x0000e200ff0a7b82 */ /* 0x000e700000000a00 */
[----:B------:R-:W2:Y:S02]  /*11b0*/  LDC.64 R12, c[0x0][0x380] ;  /* 0x0000e000ff0c7b82 */ /* 0x000ea40000000a00 */
[----:B0-----:R-:W-:-:S06]  /*11c0*/  @!P0 IMAD.WIDE R8, R5, 0x4, R8 ;  /* 0x0000000405088825 */ /* 0x001fcc00078e0208 */
[----:B------:R-:W0:Y:S01]  /*11d0*/  LDC.64 R14, c[0x0][0x388] ;  /* 0x0000e200ff0e7b82 */ /* 0x000e220000000a00 */
[----:B------:R-:W3:Y:S01]  /*11e0*/  @!P0 LDG.E R8, desc[UR4][R8.64] ;  /* 0x0000000408088981 */ /* 0x000ee2000c1e1900 */
[C---:B------:R-:W-:Y:S02]  /*11f0*/  VIADD R19, R5.reuse, 0x1 ;  /* 0x0000000105137836 */ /* 0x040fe40000000000 */
[----:B-1----:R-:W-:-:S04]  /*1200*/  @!P0 IMAD.WIDE R10, R5, 0x4, R10 ;  /* 0x00000004050a8825 */ /* 0x002fc800078e020a */
[----:B------:R-:W1:Y:S01]  /*1210*/  LDC.64 R16, c[0x0][0x380] ;  /* 0x0000e000ff107b82 */ /* 0x000e620000000a00 */
[----:B------:R-:W-:-:S13]  /*1220*/  ISETP.GE.AND P1, PT, R19, UR6, PT ;  /* 0x0000000613007c0c */ /* 0x000fda000bf26270 */
[----:B--2---:R-:W-:-:S04]  /*1230*/  @!P1 IMAD.WIDE R12, R19, 0x4, R12 ;  /* 0x00000004130c9825 */ /* 0x004fc800078e020c */
[----:B---3--:R-:W-:-:S05]  /*1240*/  @!P0 FADD R7, R8, 1 ;  /* 0x3f80000008078421 */ /* 0x008fca0000000000 */
[----:B------:R2:W-:Y:S04]  /*1250*/  @!P0 STG.E desc[UR4][R10.64], R7 ;  /* 0x000000070a008986 */ /* 0x0005e8000c101904 */
[----:B------:R-:W3:Y:S01]  /*1260*/  @!P1 LDG.E R12, desc[UR4][R12.64] ;  /* 0x000000040c0c9981 */ /* 0x000ee2000c1e1900 */
[----:B------:R-:W-:Y:S01]  /*1270*/  IADD3 R21, PT, PT, R5, 0x2, RZ ;  /* 0x0000000205157810 */ /* 0x000fe20007ffe0ff */
[----:B0-----:R-:W-:-:S03]  /*1280*/  @!P1 IMAD.WIDE R8, R19, 0x4, R14 ;  /* 0x0000000413089825 */ /* 0x001fc600078e020e */
[----:B------:R-:W-:Y:S01]  /*1290*/  ISETP.GE.AND P0, PT, R21, UR6, PT ;  /* 0x0000000615007c0c */ /* 0x000fe2000bf06270 */
        /* <DEDUP_REMOVED lines=8> */
[----:B------:R-:W-:Y:S01]  /*1320*/  ISETP.GE.AND P1, PT, R7, UR6, PT ;  /* 0x0000000607007c0c */ /* 0x000fe2000bf26270 */
[----:B--2---:R-:W0:-:S12]  /*1330*/  LDC.64 R8, c[0x0][0x388] ;  /* 0x0000e200ff087b82 */ /* 0x004e180000000a00 */
[----:B-1----:R-:W-:-:S04]  /*1340*/  @!P1 IMAD.WIDE R12, R7, 0x4, R12 ;  /* 0x00000004070c9825 */ /* 0x002fc800078e020c */
[----:B---3--:R-:W-:-:S05]  /*1350*/  @!P0 FADD R5, R14, 1 ;  /* 0x3f8000000e058421 */ /* 0x008fca0000000000 */
[----:B------:R2:W-:Y:S04]  /*1360*/  @!P0 STG.E desc[UR4][R10.64], R5 ;  /* 0x000000050a008986 */ /* 0x0005e8000c101904 */
[----:B------:R-:W3:Y:S01]  /*1370*/  @!P1 LDG.E R12, desc[UR4][R12.64] ;  /* 0x000000040c0c9981 */ /* 0x000ee2000c1e1900 */
[----:B------:R-:W-:Y:S01]  /*1380*/  IADD3 R4, PT, PT, R4, 0x4, RZ ;  /* 0x0000000404047810 */ /* 0x000fe20007ffe0ff */
[----:B0-----:R-:W-:Y:S01]  /*1390*/  @!P1 IMAD.WIDE R8, R7, 0x4, R8 ;  /* 0x0000000407089825 */ /* 0x001fe200078e0208 */
[----:B------:R-:W-:Y:S02]  /*13a0*/  IADD3 R6, PT, PT, R6, 0x4, RZ ;  /* 0x0000000406067810 */ /* 0x000fe40007ffe0ff */
[----:B------:R-:W-:Y:S01]  /*13b0*/  ISETP.NE.AND P0, PT, R4, RZ, PT ;  /* 0x000000ff0400720c */ /* 0x000fe20003f05270 */
[----:B---3--:R-:W-:-:S05]  /*13c0*/  @!P1 FADD R7, R12, 1 ;  /* 0x3f8000000c079421 */ /* 0x008fca0000000000 */
[----:B------:R2:W-:Y:S07]  /*13d0*/  @!P1 STG.E desc[UR4][R8.64], R7 ;  /* 0x0000000708009986 */ /* 0x0005ee000c101904 */
[----:B------:R-:W-:Y:S05]  /*13e0*/  @P0 BRA `(.L_x_1) ;  /* 0xfffffffc00600947 */ /* 0x000fea000383ffff */
.L_x_0:
[----:B------:R-:W-:-:S13]  /*13f0*/  ISETP.NE.AND P0, PT, R0, RZ, PT ;  /* 0x000000ff0000720c */ /* 0x000fda0003f05270 */
[----:B------:R-:W-:Y:S05]  /*1400*/  @!P0 EXIT ;  /* 0x000000000000894d */ /* 0x000fea0003800000 */
[----:B------:R-:W-:Y:S01]  /*1410*/  IADD3 R0, PT, PT, -R0, RZ, RZ ;  /* 0x000000ff00007210 */ /* 0x000fe20007ffe1ff */
[----:B------:R-:W0:Y:S06]  /*1420*/  LDCU UR6, c[0x0][0x390] ;  /* 0x00007200ff0677ac */ /* 0x000e2c0008000800 */
.L_x_5:
[----:B-12---:R-:W1:Y:S01]  /*1430*/  LDC.64 R4, c[0x0][0x380] ;  /* 0x0000e000ff047b82 */ /* 0x006e620000000a00 */
[----:B------:R-:W-:-:S04]  /*1440*/  IADD3 R9, PT, PT, R3, R2, RZ ;  /* 0x0000000203097210 */ /* 0x000fc80007ffe0ff */
[----:B0-----:R-:W-:-:S03]  /*1450*/  ISETP.GE.AND P0, PT, R9, UR6, PT ;  /* 0x0000000609007c0c */ /* 0x001fc6000bf06270 */
[----:B------:R-:W0:Y:S10]  /*1460*/  LDC.64 R6, c[0x0][0x388] ;  /* 0x0000e200ff067b82 */ /* 0x000e340000000a00 */
[----:B-1----:R-:W-:-:S06]  /*1470*/  @!P0 IMAD.WIDE R4, R9, 0x4, R4 ;  /* 0x0000000409048825 */ /* 0x002fcc00078e0204 */
[----:B------:R-:W2:Y:S01]  /*1480*/  @!P0 LDG.E R4, desc[UR4][R4.64] ;  /* 0x0000000404048981 */ /* 0x000ea2000c1e1900 */
[----:B------:R-:W-:Y:S01]  /*1490*/  IADD3 R0, PT, PT, R0, 0x1, RZ ;  /* 0x0000000100007810 */ /* 0x000fe20007ffe0ff */
[----:B0-----:R-:W-:Y:S01]  /*14a0*/  @!P0 IMAD.WIDE R6, R9, 0x4, R6 ;  /* 0x0000000409068825 */ /* 0x001fe200078e0206 */
[----:B------:R-:W-:-:S03]  /*14b0*/  IADD3 R2, PT, PT, R2, 0x1, RZ ;  /* 0x0000000102027810 */ /* 0x000fc60007ffe0ff */
[----:B--2---:R-:W-:-:S05]  /*14c0*/  @!P0 FADD R9, R4, 1 ;  /* 0x3f80000004098421 */ /* 0x004fca0000000000 */
[----:B------:R3:W-:Y:S01]  /*14d0*/  @!P0 STG.E desc[UR4][R6.64], R9 ;  /* 0x0000000906008986 */ /* 0x0007e2000c101904 */
[----:B------:R-:W-:-:S13]  /*14e0*/  ISETP.NE.AND P0, PT, R0, RZ, PT ;  /* 0x000000ff0000720c */ /* 0x000fda0003f05270 */
[----:B---3--:R-:W-:Y:S05]  /*14f0*/  @P0 BRA `(.L_x_5) ;  /* 0xfffffffc00cc0947 */ /* 0x008fea000383ffff */
[----:B------:R-:W-:Y:S05]  /*1500*/  EXIT ;  /* 0x000000000000794d */ /* 0x000fea0003800000 */
.L_x_6:
[----:B------:R-:W-:-:S00]  /*1510*/  BRA `(.L_x_6) ;  /* 0xfffffffc00fc7947 */ /* 0x000fc0000383ffff */
[----:B------:R-:W-:-:S00]  /*1520*/  NOP ;  /* 0x0000000000007918 */ /* 0x000fc00000000000 */
        /* <DEDUP_REMOVED lines=13> */
.L_x_8:


//--------------------- .text._Z15test_inc_kernelPfS_i --------------------------
	.section	.text._Z15test_inc_kernelPfS_i,"ax",@progbits
	.align	128
        .global         _Z15test_inc_kernelPfS_i
        .type           _Z15test_inc_kernelPfS_i,@function
        .size           _Z15test_inc_kernelPfS_i,(.L_x_9 - _Z15test_inc_kernelPfS_i)
        .other          _Z15test_inc_kernelPfS_i,@"STO_CUDA_ENTRY STV_DEFAULT"
_Z15test_inc_kernelPfS_i:
.text._Z15test_inc_kernelPfS_i:
[----:B------:R-:W-:Y:S01]  /*0000*/  LDC R1, c[0x0][0x37c] ;  /* 0x0000df00ff017b82 */ /* 0x000fe20000000800 */
[----:B------:R-:W0:Y:S07]  /*0010*/  S2R R0, SR_TID.X ;  /* 0x0000000000007919 */ /* 0x000e2e0000002100 */
[----:B------:R-:W0:Y:S01]  /*0020*/  S2UR UR4, SR_CTAID.X ;  /* 0x00000000000479c3 */ /* 0x000e220000002500 */
[----:B------:R-:W1:Y:S07]  /*0030*/  LDCU UR5, c[0x0][0x390] ;  /* 0x00007200ff0577ac */ /* 0x000e6e0008000800 */
[----:B------:R-:W0:Y:S02]  /*0040*/  LDC R7, c[0x0][0x360] ;  /* 0x0000d800ff077b82 */ /* 0x000e240000000800 */
[----:B0-----:R-:W-:-:S05]  /*0050*/  IMAD R7, R7, UR4, R0 ;  /* 0x0000000407077c24 */ /* 0x001fca000f8e0200 */
[----:B-1----:R-:W-:-:S13]  /*0060*/  ISETP.GE.AND P0, PT, R7, UR5, PT ;  /* 0x0000000507007c0c */ /* 0x002fda000bf06270 */
[----:B------:R-:W-:Y:S05]  /*0070*/  @P0 EXIT ;  /* 0x000000000000094d */ /* 0x000fea0003800000 */
[----:B------:R-:W0:Y:S01]  /*0080*/  LDC.64 R2, c[0x0][0x380] ;  /* 0x0000e000ff027b82 */ /* 0x000e220000000a00 */
[----:B------:R-:W1:Y:S07]  /*0090*/  LDCU.64 UR4, c[0x0][0x358] ;  /* 0x00006b00ff0477ac */ /* 0x000e6e0008000a00 */
[----:B------:R-:W2:Y:S01]  /*00a0*/  LDC.64 R4, c[0x0][0x388] ;  /* 0x0000e200ff047b82 */ /* 0x000ea20000000a00 */
[----:B0-----:R-:W-:-:S06]  /*00b0*/  IMAD.WIDE R2, R7, 0x4, R2 ;  /* 0x0000000407027825 */ /* 0x001fcc00078e0202 */
[----:B-1----:R-:W3:Y:S01]  /*00c0*/  LDG.E R2, desc[UR4][R2.64] ;  /* 0x0000000402027981 */ /* 0x002ee2000c1e1900 */
[----:B--2---:R-:W-:-:S04]  /*00d0*/  IMAD.WIDE R4, R7, 0x4, R4 ;  /* 0x0000000407047825 */ /* 0x004fc800078e0204 */
[----:B---3--:R-:W-:-:S05]  /*00e0*/  FADD R7, R2, 1 ;  /* 0x3f80000002077421 */ /* 0x008fca0000000000 */
[----:B------:R-:W-:Y:S01]  /*00f0*/  STG.E desc[UR4][R4.64], R7 ;  /* 0x0000000704007986 */ /* 0x000fe2000c101904 */
[----:B------:R-:W-:Y:S05]  /*0100*/  EXIT ;  /* 0x000000000000794d */ /* 0x000fea0003800000 */
.L_x_7:
        /* <DEDUP_REMOVED lines=15> */
.L_x_9:


//--------------------- .nv.shared.reserved.0     --------------------------
	.section	.nv.shared.reserved.0,"aw",@nobits
	.weak		__nv_reservedSMEM_offset_0_alias
	.size		__nv_reservedSMEM_offset_0_alias, 0, 64
	.other		__nv_reservedSMEM_offset_0_alias,@"STO_CUDA_RESERVED_SHARED STV_DEFAULT"
__nv_reservedSMEM_offset_0_alias:
	.zero		0
	.zero		64


//--------------------- .nv.constant0._Z16test_inc_kernel2PfS_i --------------------------
	.section	.nv.constant0._Z16test_inc_kernel2PfS_i,"a",@progbits
	.sectionflags	@""
	.align	4
.nv.constant0._Z16test_inc_kernel2PfS_i:
	.zero		916


//--------------------- .nv.constant0._Z15test_inc_kernelPfS_i --------------------------
	.section	.nv.constant0._Z15test_inc_kernelPfS_i,"a",@progbits
	.sectionflags	@""
	.align	4
.nv.constant0._Z15test_inc_kernelPfS_i:
	.zero		916


//--------------------- SYMBOLS --------------------------

	.type		.nv.reservedSmem.offset0,@object
	.size		.nv.reservedSmem.offset0,0x4
